//
// Generated by NVIDIA NVVM Compiler
//
// Compiler Build ID: CL-36424714
// Cuda compilation tools, release 13.0, V13.0.88
// Based on NVVM 20.0.0
//

.version 9.0
.target sm_100
.address_size 64

	// .globl	_Z17bitonicSortKernelPfii

.visible .entry _Z17bitonicSortKernelPfii(
	.param .u64 .ptr .align 1 _Z17bitonicSortKernelPfii_param_0,
	.param .u32 _Z17bitonicSortKernelPfii_param_1,
	.param .u32 _Z17bitonicSortKernelPfii_param_2
)
{
	.reg .pred 	%p<5>;
	.reg .b32 	%r<9>;
	.reg .b32 	%f<5>;
	.reg .b64 	%rd<11>;

	ld.param.u64 	%rd6, [_Z17bitonicSortKernelPfii_param_0];
	ld.param.u32 	%r4, [_Z17bitonicSortKernelPfii_param_1];
	ld.param.u32 	%r3, [_Z17bitonicSortKernelPfii_param_2];
	cvta.to.global.u64 	%rd1, %rd6;
	mov.u32 	%r5, %ctaid.x;
	mov.u32 	%r6, %ntid.x;
	mov.u32 	%r7, %tid.x;
	mad.lo.s32 	%r1, %r5, %r6, %r7;
	xor.b32  	%r2, %r4, %r1;
	setp.le.u32 	%p1, %r2, %r1;
	@%p1 bra 	$L__BB0_6;
	and.b32  	%r8, %r3, %r1;
	setp.ne.s32 	%p2, %r8, 0;
	@%p2 bra 	$L__BB0_4;
	mul.wide.u32 	%rd9, %r1, 4;
	add.s64 	%rd2, %rd1, %rd9;
	ld.global.f32 	%f1, [%rd2];
	mul.wide.u32 	%rd10, %r2, 4;
	add.s64 	%rd3, %rd1, %rd10;
	ld.global.f32 	%f2, [%rd3];
	setp.leu.f32 	%p4, %f1, %f2;
	@%p4 bra 	$L__BB0_6;
	st.global.f32 	[%rd2], %f2;
	st.global.f32 	[%rd3], %f1;
	bra.uni 	$L__BB0_6;
$L__BB0_4:
	mul.wide.u32 	%rd7, %r1, 4;
	add.s64 	%rd4, %rd1, %rd7;
	ld.global.f32 	%f3, [%rd4];
	mul.wide.u32 	%rd8, %r2, 4;
	add.s64 	%rd5, %rd1, %rd8;
	ld.global.f32 	%f4, [%rd5];
	setp.geu.f32 	%p3, %f3, %f4;
	@%p3 bra 	$L__BB0_6;
	st.global.f32 	[%rd4], %f4;
	st.global.f32 	[%rd5], %f3;
$L__BB0_6:
	ret;

}


// ===== COMPILED SASS (sm_100) =====

	.target	sm_100

	.elftype	@"ET_EXEC"


//--------------------- .note.nv.tkinfo           --------------------------
	.section	.note.nv.tkinfo,"",@"SHT_NOTE"
	.sectionflags	@"SHF_NOTE_NV_TKINFO"
	.tkinfo
        /*0018*/ 	.word	0x00000002
        /*0030*/ 	.string	""
        /*0030*/ 	.string	"ptxas"
        /*0030*/ 	.string	"Cuda compilation tools, release 13.0, V13.0.88"
        /*0030*/ 	.string	"Build cuda_13.0.r13.0/compiler.36424714_0"
        /*0030*/ 	.string	"-arch sm_100 -m 64 "



//--------------------- .note.nv.cuinfo           --------------------------
	.section	.note.nv.cuinfo,"",@"SHT_NOTE"
	.sectionflags	@"SHF_NOTE_NV_CUINFO"
        /*0018*/ 	.short	0x0002
        /*001a*/ 	.short	0x0064
        /*001c*/ 	.short	0x0082
	.zero		2


//--------------------- .nv.info                  --------------------------
	.section	.nv.info,"",@"SHT_CUDA_INFO"
	.align	4


	//----- nvinfo : EIATTR_REGCOUNT
	.align		4
        /*0000*/ 	.byte	0x04, 0x2f
        /*0002*/ 	.short	(.L_1 - .L_0)
	.align		4
.L_0:
        /*0004*/ 	.word	index@(_Z17bitonicSortKernelPfii)
        /*0008*/ 	.word	0x0000000c


	//----- nvinfo : EIATTR_FRAME_SIZE
	.align		4
.L_1:
        /*000c*/ 	.byte	0x04, 0x11
        /*000e*/ 	.short	(.L_3 - .L_2)
	.align		4
.L_2:
        /*0010*/ 	.word	index@(_Z17bitonicSortKernelPfii)
        /*0014*/ 	.word	0x00000000


	//----- nvinfo : EIATTR_MIN_STACK_SIZE
	.align		4
.L_3:
        /*0018*/ 	.byte	0x04, 0x12
        /*001a*/ 	.short	(.L_5 - .L_4)
	.align		4
.L_4:
        /*001c*/ 	.word	index@(_Z17bitonicSortKernelPfii)
        /*0020*/ 	.word	0x00000000
.L_5:


//--------------------- .nv.compat                --------------------------
	.section	.nv.compat,"",@"SHT_CUDA_COMPAT_INFO"
	.align	4
        /*0000*/ 	.byte	0x02, 0x09, 0x00, 0x00, 0x02, 0x02, 0x01, 0x00, 0x02, 0x05, 0x05, 0x00, 0x03, 0x07, 0x01, 0x01
        /*0010*/ 	.byte	0x02, 0x03, 0x00, 0x00, 0x02, 0x06, 0x01, 0x00, 0x04, 0x0b, 0x08, 0x00, 0x09, 0x00, 0x00, 0x00
        /*0020*/ 	.byte	0x00, 0x00, 0x00, 0x00


//--------------------- .nv.info._Z17bitonicSortKernelPfii --------------------------
	.section	.nv.info._Z17bitonicSortKernelPfii,"",@"SHT_CUDA_INFO"
	.sectionflags	@""
	.align	4


	//----- nvinfo : EIATTR_CUDA_API_VERSION
	.align		4
        /*0000*/ 	.byte	0x04, 0x37
        /*0002*/ 	.short	(.L_7 - .L_6)
.L_6:
        /*0004*/ 	.word	0x00000082


	//----- nvinfo : EIATTR_KPARAM_INFO
	.align		4
.L_7:
        /*0008*/ 	.byte	0x04, 0x17
        /*000a*/ 	.short	(.L_9 - .L_8)
.L_8:
        /*000c*/ 	.word	0x00000000
        /*0010*/ 	.short	0x0002
        /*0012*/ 	.short	0x000c
        /*0014*/ 	.byte	0x00, 0xf0, 0x11, 0x00


	//----- nvinfo : EIATTR_KPARAM_INFO
	.align		4
.L_9:
        /*0018*/ 	.byte	0x04, 0x17
        /*001a*/ 	.short	(.L_11 - .L_10)
.L_10:
        /*001c*/ 	.word	0x00000000
        /*0020*/ 	.short	0x0001
        /*0022*/ 	.short	0x0008
        /*0024*/ 	.byte	0x00, 0xf0, 0x11, 0x00


	//----- nvinfo : EIATTR_KPARAM_INFO
	.align		4
.L_11:
        /*0028*/ 	.byte	0x04, 0x17
        /*002a*/ 	.short	(.L_13 - .L_12)
.L_12:
        /*002c*/ 	.word	0x00000000
        /*0030*/ 	.short	0x0000
        /*0032*/ 	.short	0x0000
        /*0034*/ 	.byte	0x00, 0xf5, 0x21, 0x00


	//----- nvinfo : EIATTR_SPARSE_MMA_MASK
	.align		4
.L_13:
        /*0038*/ 	.byte	0x03, 0x50
        /*003a*/ 	.short	0x0000


	//----- nvinfo : EIATTR_MAXREG_COUNT
	.align		4
        /*003c*/ 	.byte	0x03, 0x1b
        /*003e*/ 	.short	0x00ff


	//----- nvinfo : EIATTR_MERCURY_ISA_VERSION
	.align		4
        /*0040*/ 	.byte	0x03, 0x5f
        /*0042*/ 	.short	0x0101


	//----- nvinfo : EIATTR_VRC_CTA_INIT_COUNT
	.align		4
        /*0044*/ 	.byte	0x02, 0x4a
	.zero		1
	.zero		1


	//----- nvinfo : EIATTR_EXIT_INSTR_OFFSETS
	.align		4
        /*0048*/ 	.byte	0x04, 0x1c
        /*004a*/ 	.short	(.L_15 - .L_14)


	//   ....[0]....
.L_14:
        /*004c*/ 	.word	0x00000080


	//   ....[1]....
        /*0050*/ 	.word	0x00000130


	//   ....[2]....
        /*0054*/ 	.word	0x00000160


	//   ....[3]....
        /*0058*/ 	.word	0x000001d0


	//   ....[4]....
        /*005c*/ 	.word	0x00000200


	//----- nvinfo : EIATTR_CRS_STACK_SIZE
	.align		4
.L_15:
        /*0060*/ 	.byte	0x04, 0x1e
        /*0062*/ 	.short	(.L_17 - .L_16)
.L_16:
        /*0064*/ 	.word	0x00000000


	//----- nvinfo : EIATTR_CBANK_PARAM_SIZE
	.align		4
.L_17:
        /*0068*/ 	.byte	0x03, 0x19
        /*006a*/ 	.short	0x0010


	//----- nvinfo : EIATTR_PARAM_CBANK
	.align		4
        /*006c*/ 	.byte	0x04, 0x0a
        /*006e*/ 	.short	(.L_19 - .L_18)
	.align		4
.L_18:
        /*0070*/ 	.word	index@(.nv.constant0._Z17bitonicSortKernelPfii)
        /*0074*/ 	.short	0x0380
        /*0076*/ 	.short	0x0010


	//----- nvinfo : EIATTR_SW_WAR
	.align		4
.L_19:
        /*0078*/ 	.byte	0x04, 0x36
        /*007a*/ 	.short	(.L_21 - .L_20)
.L_20:
        /*007c*/ 	.word	0x00000008
.L_21:


//--------------------- .nv.callgraph             --------------------------
	.section	.nv.callgraph,"",@"SHT_CUDA_CALLGRAPH"
	.align	4
	.sectionentsize	8
	.align		4
        /*0000*/ 	.word	0x00000000
	.align		4
        /*0004*/ 	.word	0xffffffff
	.align		4
        /*0008*/ 	.word	0x00000000
	.align		4
        /*000c*/ 	.word	0xfffffffe
	.align		4
        /*0010*/ 	.word	0x00000000
	.align		4
        /*0014*/ 	.word	0xfffffffd
	.align		4
        /*0018*/ 	.word	0x00000000
	.align		4
        /*001c*/ 	.word	0xfffffffc


//--------------------- .text._Z17bitonicSortKernelPfii --------------------------
	.section	.text._Z17bitonicSortKernelPfii,"ax",@progbits
	.align	128
        .global         _Z17bitonicSortKernelPfii
        .type           _Z17bitonicSortKernelPfii,@function
        .size           _Z17bitonicSortKernelPfii,(.L_x_2 - _Z17bitonicSortKernelPfii)
        .other          _Z17bitonicSortKernelPfii,@"STO_CUDA_ENTRY STV_DEFAULT"
_Z17bitonicSortKernelPfii:
.text._Z17bitonicSortKernelPfii:
[----:B------:R-:W-:Y:S01]  /*0000*/  LDC R1, c[0x0][0x37c] ;  /* 0x0000df00ff017b82 */ /* 0x000fe20000000800 */
[----:B------:R-:W0:Y:S07]  /*0010*/  S2R R0, SR_TID.X ;  /* 0x0000000000007919 */ /* 0x000e2e0000002100 */
[----:B------:R-:W0:Y:S01]  /*0020*/  S2UR UR4, SR_CTAID.X ;  /* 0x00000000000479c3 */ /* 0x000e220000002500 */
[----:B------:R-:W1:Y:S07]  /*0030*/  LDCU UR5, c[0x0][0x388] ;  /* 0x00007100ff0577ac */ /* 0x000e6e0008000800 */
[----:B------:R-:W0:Y:S02]  /*0040*/  LDC R7, c[0x0][0x360] ;  /* 0x0000d800ff077b82 */ /* 0x000e240000000800 */
[----:B0-----:R-:W-:-:S05]  /*0050*/  IMAD R7, R7, UR4, R0 ;  /* 0x0000000407077c24 */ /* 0x001fca000f8e0200 */
[----:B-1----:R-:W-:-:S04]  /*0060*/  LOP3.LUT R9, R7, UR5, RZ, 0x3c, !PT ;  /* 0x0000000507097c12 */ /* 0x002fc8000f8e3cff */
[----:B------:R-:W-:-:S13]  /*0070*/  ISETP.GT.U32.AND P0, PT, R9, R7, PT ;  /* 0x000000070900720c */ /* 0x000fda0003f04070 */
[----:B------:R-:W-:Y:S05]  /*0080*/  @!P0 EXIT ;  /* 0x000000000000894d */ /* 0x000fea0003800000 */
[----:B------:R-:W0:Y:S02]  /*0090*/  LDCU UR4, c[0x0][0x38c] ;  /* 0x00007180ff0477ac */ /* 0x000e240008000800 */
[----:B0-----:R-:W-:Y:S01]  /*00a0*/  LOP3.LUT P0, RZ, R7, UR4, RZ, 0xc0, !PT ;  /* 0x0000000407ff7c12 */ /* 0x001fe2000f80c0ff */
[----:B------:R-:W0:-:S12]  /*00b0*/  LDCU.64 UR4, c[0x0][0x358] ;  /* 0x00006b00ff0477ac */ /* 0x000e180008000a00 */
[----:B------:R-:W-:Y:S05]  /*00c0*/  @P0 BRA `(.L_x_0) ;  /* 0x0000000000280947 */ /* 0x000fea0003800000 */
[----:B------:R-:W1:Y:S02]  /*00d0*/  LDC.64 R4, c[0x0][0x380] ;  /* 0x0000e000ff047b82 */ /* 0x000e640000000a00 */
[----:B-1----:R-:W-:-:S04]  /*00e0*/  IMAD.WIDE.U32 R2, R7, 0x4, R4 ;  /* 0x0000000407027825 */ /* 0x002fc800078e0004 */
[----:B------:R-:W-:Y:S01]  /*00f0*/  IMAD.WIDE.U32 R4, R9, 0x4, R4 ;  /* 0x0000000409047825 */ /* 0x000fe200078e0004 */
[----:B0-----:R-:W2:Y:S04]  /*0100*/  LDG.E R7, desc[UR4][R2.64] ;  /* 0x0000000402077981 */ /* 0x001ea8000c1e1900 */
[----:B------:R-:W2:Y:S02]  /*0110*/  LDG.E R0, desc[UR4][R4.64] ;  /* 0x0000000404007981 */ /* 0x000ea4000c1e1900 */
[----:B--2---:R-:W-:-:S13]  /*0120*/  FSETP.GT.AND P0, PT, R7, R0, PT ;  /* 0x000000000700720b */ /* 0x004fda0003f04000 */
[----:B------:R-:W-:Y:S05]  /*0130*/  @!P0 EXIT ;  /* 0x000000000000894d */ /* 0x000fea0003800000 */
[----:B------:R-:W-:Y:S04]  /*0140*/  STG.E desc[UR4][R2.64], R0 ;  /* 0x0000000002007986 */ /* 0x000fe8000c101904 */
[----:B------:R-:W-:Y:S01]  /*0150*/  STG.E desc[UR4][R4.64], R7 ;  /* 0x0000000704007986 */ /* 0x000fe2000c101904 */
[----:B------:R-:W-:Y:S05]  /*0160*/  EXIT ;  /* 0x000000000000794d */ /* 0x000fea0003800000 */
.L_x_0:
[----:B------:R-:W1:Y:S02]  /*0170*/  LDC.64 R2, c[0x0][0x380] ;  /* 0x0000e000ff027b82 */ /* 0x000e640000000a00 */
[----:B-1----:R-:W-:-:S04]  /*0180*/  IMAD.WIDE.U32 R4, R7, 0x4, R2 ;  /* 0x0000000407047825 */ /* 0x002fc800078e0002 */
[----:B------:R-:W-:Y:S01]  /*0190*/  IMAD.WIDE.U32 R2, R9, 0x4, R2 ;  /* 0x0000000409027825 */ /* 0x000fe200078e0002 */
[----:B0-----:R-:W2:Y:S04]  /*01a0*/  LDG.E R7, desc[UR4][R4.64] ;  /* 0x0000000404077981 */ /* 0x001ea8000c1e1900 */
[----:B------:R-:W2:Y:S02]  /*01b0*/  LDG.E R0, desc[UR4][R2.64] ;  /* 0x0000000402007981 */ /* 0x000ea4000c1e1900 */
[----:B--2---:R-:W-:-:S13]  /*01c0*/  FSETP.GEU.AND P0, PT, R7, R0, PT ;  /* 0x000000000700720b */ /* 0x004fda0003f0e000 */
[----:B------:R-:W-:Y:S05]  /*01d0*/  @P0 EXIT ;  /* 0x000000000000094d */ /* 0x000fea0003800000 */
[----:B------:R-:W-:Y:S04]  /*01e0*/  STG.E desc[UR4][R4.64], R0 ;  /* 0x0000000004007986 */ /* 0x000fe8000c101904 */
[----:B------:R-:W-:Y:S01]  /*01f0*/  STG.E desc[UR4][R2.64], R7 ;  /* 0x0000000702007986 */ /* 0x000fe2000c101904 */
[----:B------:R-:W-:Y:S05]  /*0200*/  EXIT ;  /* 0x000000000000794d */ /* 0x000fea0003800000 */
.L_x_1:
[----:B------:R-:W-:-:S00]  /*0210*/  BRA `(.L_x_1) ;  /* 0xfffffffc00fc7947 */ /* 0x000fc0000383ffff */
[----:B------:R-:W-:-:S00]  /*0220*/  NOP ;  /* 0x0000000000007918 */ /* 0x000fc00000000000 */
        /* <DEDUP_REMOVED lines=13> */
.L_x_2:


//--------------------- .nv.shared.reserved.0     --------------------------
	.section	.nv.shared.reserved.0,"aw",@nobits
	.weak		__nv_reservedSMEM_offset_0_alias
	.size		__nv_reservedSMEM_offset_0_alias, 0, 64
	.other		__nv_reservedSMEM_offset_0_alias,@"STO_CUDA_RESERVED_SHARED STV_DEFAULT"
__nv_reservedSMEM_offset_0_alias:
	.zero		0
	.zero		64


//--------------------- .nv.constant0._Z17bitonicSortKernelPfii --------------------------
	.section	.nv.constant0._Z17bitonicSortKernelPfii,"a",@progbits
	.sectionflags	@""
	.align	4
.nv.constant0._Z17bitonicSortKernelPfii:
	.zero		912


//--------------------- SYMBOLS --------------------------

	.type		.nv.reservedSmem.offset0,@object
	.size		.nv.reservedSmem.offset0,0x4
